//
// Generated by NVIDIA NVVM Compiler
//
// Compiler Build ID: CL-36424714
// Cuda compilation tools, release 13.0, V13.0.88
// Based on NVVM 20.0.0
//

.version 9.0
.target sm_100
.address_size 64

	// .globl	_Z4addmPiS_S_

.visible .entry _Z4addmPiS_S_(
	.param .u64 .ptr .align 1 _Z4addmPiS_S__param_0,
	.param .u64 .ptr .align 1 _Z4addmPiS_S__param_1,
	.param .u64 .ptr .align 1 _Z4addmPiS_S__param_2
)
{
	.reg .b32 	%r<14>;
	.reg .b64 	%rd<11>;

	ld.param.u64 	%rd1, [_Z4addmPiS_S__param_0];
	ld.param.u64 	%rd2, [_Z4addmPiS_S__param_1];
	ld.param.u64 	%rd3, [_Z4addmPiS_S__param_2];
	cvta.to.global.u64 	%rd4, %rd3;
	cvta.to.global.u64 	%rd5, %rd2;
	cvta.to.global.u64 	%rd6, %rd1;
	mov.u32 	%r1, %tid.x;
	mov.u32 	%r2, %ctaid.x;
	mov.u32 	%r3, %ntid.x;
	mad.lo.s32 	%r4, %r2, %r3, %r1;
	mov.u32 	%r5, %tid.y;
	mov.u32 	%r6, %ctaid.y;
	mov.u32 	%r7, %ntid.y;
	mad.lo.s32 	%r8, %r6, %r7, %r5;
	shl.b32 	%r9, %r8, 3;
	add.s32 	%r10, %r4, %r9;
	mul.wide.s32 	%rd7, %r10, 4;
	add.s64 	%rd8, %rd6, %rd7;
	ld.global.u32 	%r11, [%rd8];
	add.s64 	%rd9, %rd5, %rd7;
	ld.global.u32 	%r12, [%rd9];
	add.s32 	%r13, %r12, %r11;
	add.s64 	%rd10, %rd4, %rd7;
	st.global.u32 	[%rd10], %r13;
	ret;

}


// ===== COMPILED SASS (sm_100) =====

	.target	sm_100

	.elftype	@"ET_EXEC"


//--------------------- .note.nv.tkinfo           --------------------------
	.section	.note.nv.tkinfo,"",@"SHT_NOTE"
	.sectionflags	@"SHF_NOTE_NV_TKINFO"
	.tkinfo
        /*0018*/ 	.word	0x00000002
        /*0030*/ 	.string	""
        /*0030*/ 	.string	"ptxas"
        /*0030*/ 	.string	"Cuda compilation tools, release 13.0, V13.0.88"
        /*0030*/ 	.string	"Build cuda_13.0.r13.0/compiler.36424714_0"
        /*0030*/ 	.string	"-arch sm_100 -m 64 "



//--------------------- .note.nv.cuinfo           --------------------------
	.section	.note.nv.cuinfo,"",@"SHT_NOTE"
	.sectionflags	@"SHF_NOTE_NV_CUINFO"
        /*0018*/ 	.short	0x0002
        /*001a*/ 	.short	0x0064
        /*001c*/ 	.short	0x0082
	.zero		2


//--------------------- .nv.info                  --------------------------
	.section	.nv.info,"",@"SHT_CUDA_INFO"
	.align	4


	//----- nvinfo : EIATTR_REGCOUNT
	.align		4
        /*0000*/ 	.byte	0x04, 0x2f
        /*0002*/ 	.short	(.L_1 - .L_0)
	.align		4
.L_0:
        /*0004*/ 	.word	index@(_Z4addmPiS_S_)
        /*0008*/ 	.word	0x0000000c


	//----- nvinfo : EIATTR_FRAME_SIZE
	.align		4
.L_1:
        /*000c*/ 	.byte	0x04, 0x11
        /*000e*/ 	.short	(.L_3 - .L_2)
	.align		4
.L_2:
        /*0010*/ 	.word	index@(_Z4addmPiS_S_)
        /*0014*/ 	.word	0x00000000


	//----- nvinfo : EIATTR_MIN_STACK_SIZE
	.align		4
.L_3:
        /*0018*/ 	.byte	0x04, 0x12
        /*001a*/ 	.short	(.L_5 - .L_4)
	.align		4
.L_4:
        /*001c*/ 	.word	index@(_Z4addmPiS_S_)
        /*0020*/ 	.word	0x00000000
.L_5:


//--------------------- .nv.compat                --------------------------
	.section	.nv.compat,"",@"SHT_CUDA_COMPAT_INFO"
	.align	4
        /*0000*/ 	.byte	0x02, 0x09, 0x00, 0x00, 0x02, 0x02, 0x01, 0x00, 0x02, 0x05, 0x05, 0x00, 0x03, 0x07, 0x01, 0x01
        /*0010*/ 	.byte	0x02, 0x03, 0x00, 0x00, 0x02, 0x06, 0x01, 0x00, 0x04, 0x0b, 0x08, 0x00, 0x09, 0x00, 0x00, 0x00
        /*0020*/ 	.byte	0x00, 0x00, 0x00, 0x00


//--------------------- .nv.info._Z4addmPiS_S_    --------------------------
	.section	.nv.info._Z4addmPiS_S_,"",@"SHT_CUDA_INFO"
	.sectionflags	@""
	.align	4


	//----- nvinfo : EIATTR_CUDA_API_VERSION
	.align		4
        /*0000*/ 	.byte	0x04, 0x37
        /*0002*/ 	.short	(.L_7 - .L_6)
.L_6:
        /*0004*/ 	.word	0x00000082


	//----- nvinfo : EIATTR_KPARAM_INFO
	.align		4
.L_7:
        /*0008*/ 	.byte	0x04, 0x17
        /*000a*/ 	.short	(.L_9 - .L_8)
.L_8:
        /*000c*/ 	.word	0x00000000
        /*0010*/ 	.short	0x0002
        /*0012*/ 	.short	0x0010
        /*0014*/ 	.byte	0x00, 0xf5, 0x21, 0x00


	//----- nvinfo : EIATTR_KPARAM_INFO
	.align		4
.L_9:
        /*0018*/ 	.byte	0x04, 0x17
        /*001a*/ 	.short	(.L_11 - .L_10)
.L_10:
        /*001c*/ 	.word	0x00000000
        /*0020*/ 	.short	0x0001
        /*0022*/ 	.short	0x0008
        /*0024*/ 	.byte	0x00, 0xf5, 0x21, 0x00


	//----- nvinfo : EIATTR_KPARAM_INFO
	.align		4
.L_11:
        /*0028*/ 	.byte	0x04, 0x17
        /*002a*/ 	.short	(.L_13 - .L_12)
.L_12:
        /*002c*/ 	.word	0x00000000
        /*0030*/ 	.short	0x0000
        /*0032*/ 	.short	0x0000
        /*0034*/ 	.byte	0x00, 0xf5, 0x21, 0x00


	//----- nvinfo : EIATTR_SPARSE_MMA_MASK
	.align		4
.L_13:
        /*0038*/ 	.byte	0x03, 0x50
        /*003a*/ 	.short	0x0000


	//----- nvinfo : EIATTR_MAXREG_COUNT
	.align		4
        /*003c*/ 	.byte	0x03, 0x1b
        /*003e*/ 	.short	0x00ff


	//----- nvinfo : EIATTR_MERCURY_ISA_VERSION
	.align		4
        /*0040*/ 	.byte	0x03, 0x5f
        /*0042*/ 	.short	0x0101


	//----- nvinfo : EIATTR_VRC_CTA_INIT_COUNT
	.align		4
        /*0044*/ 	.byte	0x02, 0x4a
	.zero		1
	.zero		1


	//----- nvinfo : EIATTR_EXIT_INSTR_OFFSETS
	.align		4
        /*0048*/ 	.byte	0x04, 0x1c
        /*004a*/ 	.short	(.L_15 - .L_14)


	//   ....[0]....
.L_14:
        /*004c*/ 	.word	0x00000150


	//----- nvinfo : EIATTR_CBANK_PARAM_SIZE
	.align		4
.L_15:
        /*0050*/ 	.byte	0x03, 0x19
        /*0052*/ 	.short	0x0018


	//----- nvinfo : EIATTR_PARAM_CBANK
	.align		4
        /*0054*/ 	.byte	0x04, 0x0a
        /*0056*/ 	.short	(.L_17 - .L_16)
	.align		4
.L_16:
        /*0058*/ 	.word	index@(.nv.constant0._Z4addmPiS_S_)
        /*005c*/ 	.short	0x0380
        /*005e*/ 	.short	0x0018


	//----- nvinfo : EIATTR_SW_WAR
	.align		4
.L_17:
        /*0060*/ 	.byte	0x04, 0x36
        /*0062*/ 	.short	(.L_19 - .L_18)
.L_18:
        /*0064*/ 	.word	0x00000008
.L_19:


//--------------------- .nv.callgraph             --------------------------
	.section	.nv.callgraph,"",@"SHT_CUDA_CALLGRAPH"
	.align	4
	.sectionentsize	8
	.align		4
        /*0000*/ 	.word	0x00000000
	.align		4
        /*0004*/ 	.word	0xffffffff
	.align		4
        /*0008*/ 	.word	0x00000000
	.align		4
        /*000c*/ 	.word	0xfffffffe
	.align		4
        /*0010*/ 	.word	0x00000000
	.align		4
        /*0014*/ 	.word	0xfffffffd
	.align		4
        /*0018*/ 	.word	0x00000000
	.align		4
        /*001c*/ 	.word	0xfffffffc


//--------------------- .text._Z4addmPiS_S_       --------------------------
	.section	.text._Z4addmPiS_S_,"ax",@progbits
	.align	128
        .global         _Z4addmPiS_S_
        .type           _Z4addmPiS_S_,@function
        .size           _Z4addmPiS_S_,(.L_x_1 - _Z4addmPiS_S_)
        .other          _Z4addmPiS_S_,@"STO_CUDA_ENTRY STV_DEFAULT"
_Z4addmPiS_S_:
.text._Z4addmPiS_S_:
[----:B------:R-:W-:Y:S01]  /*0000*/  LDC R1, c[0x0][0x37c] ;  /* 0x0000df00ff017b82 */ /* 0x000fe20000000800 */
[----:B------:R-:W0:Y:S07]  /*0010*/  S2R R0, SR_TID.X ;  /* 0x0000000000007919 */ /* 0x000e2e0000002100 */
[----:B------:R-:W0:Y:S01]  /*0020*/  S2UR UR6, SR_CTAID.X ;  /* 0x00000000000679c3 */ /* 0x000e220000002500 */
[----:B------:R-:W1:Y:S01]  /*0030*/  LDCU.64 UR4, c[0x0][0x358] ;  /* 0x00006b00ff0477ac */ /* 0x000e620008000a00 */
[----:B------:R-:W2:Y:S06]  /*0040*/  S2R R6, SR_TID.Y ;  /* 0x0000000000067919 */ /* 0x000eac0000002200 */
[----:B------:R-:W0:Y:S08]  /*0050*/  LDC R7, c[0x0][0x360] ;  /* 0x0000d800ff077b82 */ /* 0x000e300000000800 */
[----:B------:R-:W2:Y:S08]  /*0060*/  S2UR UR7, SR_CTAID.Y ;  /* 0x00000000000779c3 */ /* 0x000eb00000002600 */
[----:B------:R-:W2:Y:S08]  /*0070*/  LDC R9, c[0x0][0x364] ;  /* 0x0000d900ff097b82 */ /* 0x000eb00000000800 */
[----:B------:R-:W3:Y:S01]  /*0080*/  LDC.64 R2, c[0x0][0x380] ;  /* 0x0000e000ff027b82 */ /* 0x000ee20000000a00 */
[----:B0-----:R-:W-:-:S07]  /*0090*/  IMAD R0, R7, UR6, R0 ;  /* 0x0000000607007c24 */ /* 0x001fce000f8e0200 */
[----:B------:R-:W0:Y:S01]  /*00a0*/  LDC.64 R4, c[0x0][0x388] ;  /* 0x0000e200ff047b82 */ /* 0x000e220000000a00 */
[----:B--2---:R-:W-:-:S05]  /*00b0*/  IMAD R7, R9, UR7, R6 ;  /* 0x0000000709077c24 */ /* 0x004fca000f8e0206 */
[----:B------:R-:W-:Y:S02]  /*00c0*/  LEA R9, R7, R0, 0x3 ;  /* 0x0000000007097211 */ /* 0x000fe400078e18ff */
[----:B------:R-:W2:Y:S03]  /*00d0*/  LDC.64 R6, c[0x0][0x390] ;  /* 0x0000e400ff067b82 */ /* 0x000ea60000000a00 */
[----:B---3--:R-:W-:-:S04]  /*00e0*/  IMAD.WIDE R2, R9, 0x4, R2 ;  /* 0x0000000409027825 */ /* 0x008fc800078e0202 */
[C---:B0-----:R-:W-:Y:S02]  /*00f0*/  IMAD.WIDE R4, R9.reuse, 0x4, R4 ;  /* 0x0000000409047825 */ /* 0x041fe400078e0204 */
[----:B-1----:R-:W3:Y:S04]  /*0100*/  LDG.E R2, desc[UR4][R2.64] ;  /* 0x0000000402027981 */ /* 0x002ee8000c1e1900 */
[----:B------:R-:W3:Y:S01]  /*0110*/  LDG.E R5, desc[UR4][R4.64] ;  /* 0x0000000404057981 */ /* 0x000ee2000c1e1900 */
[----:B--2---:R-:W-:Y:S01]  /*0120*/  IMAD.WIDE R6, R9, 0x4, R6 ;  /* 0x0000000409067825 */ /* 0x004fe200078e0206 */
[----:B---3--:R-:W-:-:S05]  /*0130*/  IADD3 R9, PT, PT, R2, R5, RZ ;  /* 0x0000000502097210 */ /* 0x008fca0007ffe0ff */
[----:B------:R-:W-:Y:S01]  /*0140*/  STG.E desc[UR4][R6.64], R9 ;  /* 0x0000000906007986 */ /* 0x000fe2000c101904 */
[----:B------:R-:W-:Y:S05]  /*0150*/  EXIT ;  /* 0x000000000000794d */ /* 0x000fea0003800000 */
.L_x_0:
[----:B------:R-:W-:-:S00]  /*0160*/  BRA `(.L_x_0) ;  /* 0xfffffffc00fc7947 */ /* 0x000fc0000383ffff */
[----:B------:R-:W-:-:S00]  /*0170*/  NOP ;  /* 0x0000000000007918 */ /* 0x000fc00000000000 */
        /* <DEDUP_REMOVED lines=8> */
.L_x_1:


//--------------------- .nv.shared.reserved.0     --------------------------
	.section	.nv.shared.reserved.0,"aw",@nobits
	.weak		__nv_reservedSMEM_offset_0_alias
	.size		__nv_reservedSMEM_offset_0_alias, 0, 64
	.other		__nv_reservedSMEM_offset_0_alias,@"STO_CUDA_RESERVED_SHARED STV_DEFAULT"
__nv_reservedSMEM_offset_0_alias:
	.zero		0
	.zero		64


//--------------------- .nv.constant0._Z4addmPiS_S_ --------------------------
	.section	.nv.constant0._Z4addmPiS_S_,"a",@progbits
	.sectionflags	@""
	.align	4
.nv.constant0._Z4addmPiS_S_:
	.zero		920


//--------------------- SYMBOLS --------------------------

	.type		.nv.reservedSmem.offset0,@object
	.size		.nv.reservedSmem.offset0,0x4
